	.headerflags	@"EF_CUDA_TEXMODE_UNIFIED EF_CUDA_64BIT_ADDRESS EF_CUDA_ACCELERATORS EF_CUDA_SM90 EF_CUDA_VIRTUAL_SM(EF_CUDA_SM90)"
	.elftype	@"ET_EXEC"


//--------------------- .nv.info                  --------------------------
	.section	.nv.info,"",@"SHT_CUDA_INFO"
	.align	4


	//----- nvinfo : EIATTR_REGCOUNT
	.align		4
        /*0000*/ 	.byte	0x04, 0x2f
        /*0002*/ 	.short	(.L_3 - .L_2)
	.align		4
.L_2:
        /*0004*/ 	.word	index@(triton_poi_fused__native_batch_norm_legit_no_training_add_relu_30)
        /*0008*/ 	.word	0x00000017


	//----- nvinfo : EIATTR_MIN_STACK_SIZE
	.align		4
.L_3:
        /*000c*/ 	.byte	0x04, 0x12
        /*000e*/ 	.short	(.L_5 - .L_4)
	.align		4
.L_4:
        /*0010*/ 	.word	index@(triton_poi_fused__native_batch_norm_legit_no_training_add_relu_30)
        /*0014*/ 	.word	0x00000000


	//----- nvinfo : EIATTR_FRAME_SIZE
	.align		4
.L_5:
        /*0018*/ 	.byte	0x04, 0x11
        /*001a*/ 	.short	(.L_7 - .L_6)
	.align		4
.L_6:
        /*001c*/ 	.word	index@(triton_poi_fused__native_batch_norm_legit_no_training_add_relu_30)
        /*0020*/ 	.word	0x00000000


	//----- nvinfo : EIATTR_MIN_STACK_SIZE
	.align		4
.L_7:
        /*0024*/ 	.byte	0x04, 0x12
        /*0026*/ 	.short	(.L_9 - .L_8)
	.align		4
.L_8:
        /*0028*/ 	.word	index@(triton_poi_fused__native_batch_norm_legit_no_training_add_relu_30)
        /*002c*/ 	.word	0x00000000
.L_9:


//--------------------- .nv.info.triton_poi_fused__native_batch_norm_legit_no_training_add_relu_30 --------------------------
	.section	.nv.info.triton_poi_fused__native_batch_norm_legit_no_training_add_relu_30,"",@"SHT_CUDA_INFO"
	.sectionflags	@""
	.align	4


	//----- nvinfo : EIATTR_CUDA_API_VERSION
	.align		4
        /*0000*/ 	.byte	0x04, 0x37
        /*0002*/ 	.short	(.L_11 - .L_10)
.L_10:
        /*0004*/ 	.word	0x0000007c


	//----- nvinfo : EIATTR_KPARAM_INFO
	.align		4
.L_11:
        /*0008*/ 	.byte	0x04, 0x17
        /*000a*/ 	.short	(.L_13 - .L_12)
.L_12:
        /*000c*/ 	.word	0x00000000
        /*0010*/ 	.short	0x0007
        /*0012*/ 	.short	0x0038
        /*0014*/ 	.byte	0x00, 0xf0, 0x11, 0x00


	//----- nvinfo : EIATTR_KPARAM_INFO
	.align		4
.L_13:
        /*0018*/ 	.byte	0x04, 0x17
        /*001a*/ 	.short	(.L_15 - .L_14)
.L_14:
        /*001c*/ 	.word	0x00000000
        /*0020*/ 	.short	0x0006
        /*0022*/ 	.short	0x0030
        /*0024*/ 	.byte	0x00, 0xf4, 0x21, 0x00


	//----- nvinfo : EIATTR_KPARAM_INFO
	.align		4
.L_15:
        /*0028*/ 	.byte	0x04, 0x17
        /*002a*/ 	.short	(.L_17 - .L_16)
.L_16:
        /*002c*/ 	.word	0x00000000
        /*0030*/ 	.short	0x0005
        /*0032*/ 	.short	0x0028
        /*0034*/ 	.byte	0x00, 0xf4, 0x21, 0x00


	//----- nvinfo : EIATTR_KPARAM_INFO
	.align		4
.L_17:
        /*0038*/ 	.byte	0x04, 0x17
        /*003a*/ 	.short	(.L_19 - .L_18)
.L_18:
        /*003c*/ 	.word	0x00000000
        /*0040*/ 	.short	0x0004
        /*0042*/ 	.short	0x0020
        /*0044*/ 	.byte	0x00, 0xf4, 0x21, 0x00


	//----- nvinfo : EIATTR_KPARAM_INFO
	.align		4
.L_19:
        /*0048*/ 	.byte	0x04, 0x17
        /*004a*/ 	.short	(.L_21 - .L_20)
.L_20:
        /*004c*/ 	.word	0x00000000
        /*0050*/ 	.short	0x0003
        /*0052*/ 	.short	0x0018
        /*0054*/ 	.byte	0x00, 0xf4, 0x21, 0x00


	//----- nvinfo : EIATTR_KPARAM_INFO
	.align		4
.L_21:
        /*0058*/ 	.byte	0x04, 0x17
        /*005a*/ 	.short	(.L_23 - .L_22)
.L_22:
        /*005c*/ 	.word	0x00000000
        /*0060*/ 	.short	0x0002
        /*0062*/ 	.short	0x0010
        /*0064*/ 	.byte	0x00, 0xf4, 0x21, 0x00


	//----- nvinfo : EIATTR_KPARAM_INFO
	.align		4
.L_23:
        /*0068*/ 	.byte	0x04, 0x17
        /*006a*/ 	.short	(.L_25 - .L_24)
.L_24:
        /*006c*/ 	.word	0x00000000
        /*0070*/ 	.short	0x0001
        /*0072*/ 	.short	0x0008
        /*0074*/ 	.byte	0x00, 0xf4, 0x21, 0x00


	//----- nvinfo : EIATTR_KPARAM_INFO
	.align		4
.L_25:
        /*0078*/ 	.byte	0x04, 0x17
        /*007a*/ 	.short	(.L_27 - .L_26)
.L_26:
        /*007c*/ 	.word	0x00000000
        /*0080*/ 	.short	0x0000
        /*0082*/ 	.short	0x0000
        /*0084*/ 	.byte	0x00, 0xf4, 0x21, 0x00


	//----- nvinfo : EIATTR_SPARSE_MMA_MASK
	.align		4
.L_27:
        /*0088*/ 	.byte	0x03, 0x50
        /*008a*/ 	.short	0x0000


	//----- nvinfo : EIATTR_MAXREG_COUNT
	.align		4
        /*008c*/ 	.byte	0x03, 0x1b
        /*008e*/ 	.short	0x00ff


	//----- nvinfo : EIATTR_EXIT_INSTR_OFFSETS
	.align		4
        /*0090*/ 	.byte	0x04, 0x1c
        /*0092*/ 	.short	(.L_29 - .L_28)


	//   ....[0]....
.L_28:
        /*0094*/ 	.word	0x00000470


	//----- nvinfo : EIATTR_REQNTID
	.align		4
.L_29:
        /*0098*/ 	.byte	0x04, 0x10
        /*009a*/ 	.short	(.L_31 - .L_30)
.L_30:
        /*009c*/ 	.word	0x00000080
        /*00a0*/ 	.word	0x00000001
        /*00a4*/ 	.word	0x00000001


	//----- nvinfo : EIATTR_CBANK_PARAM_SIZE
	.align		4
.L_31:
        /*00a8*/ 	.byte	0x03, 0x19
        /*00aa*/ 	.short	0x003c


	//----- nvinfo : EIATTR_PARAM_CBANK
	.align		4
        /*00ac*/ 	.byte	0x04, 0x0a
        /*00ae*/ 	.short	(.L_33 - .L_32)
	.align		4
.L_32:
        /*00b0*/ 	.word	index@(.nv.constant0.triton_poi_fused__native_batch_norm_legit_no_training_add_relu_30)
        /*00b4*/ 	.short	0x0210
        /*00b6*/ 	.short	0x003c


	//----- nvinfo : EIATTR_SW_WAR
	.align		4
.L_33:
        /*00b8*/ 	.byte	0x04, 0x36
        /*00ba*/ 	.short	(.L_35 - .L_34)
.L_34:
        /*00bc*/ 	.word	0x00000008
.L_35:


//--------------------- .nv.callgraph             --------------------------
	.section	.nv.callgraph,"",@"SHT_CUDA_CALLGRAPH"
	.align	4
	.sectionentsize	8
	.align		4
        /*0000*/ 	.word	0x00000000
	.align		4
        /*0004*/ 	.word	0xffffffff
	.align		4
        /*0008*/ 	.word	0x00000000
	.align		4
        /*000c*/ 	.word	0xfffffffe
	.align		4
        /*0010*/ 	.word	0x00000000
	.align		4
        /*0014*/ 	.word	0xfffffffd
	.align		4
        /*0018*/ 	.word	0x00000000
	.align		4
        /*001c*/ 	.word	0xfffffffc


//--------------------- .nv.constant4             --------------------------
	.section	.nv.constant4,"a",@progbits
	.align	8
	.align		8
.nv.constant4:
        /*0000*/ 	.dword	_$_str
	.align		8
        /*0008*/ 	.dword	_$_str_$_2


//--------------------- .text.triton_poi_fused__native_batch_norm_legit_no_training_add_relu_30 --------------------------
	.section	.text.triton_poi_fused__native_batch_norm_legit_no_training_add_relu_30,"ax",@progbits
	.align	128
        .global         triton_poi_fused__native_batch_norm_legit_no_training_add_relu_30
        .type           triton_poi_fused__native_batch_norm_legit_no_training_add_relu_30,@function
        .size           triton_poi_fused__native_batch_norm_legit_no_training_add_relu_30,(.L_x_1 - triton_poi_fused__native_batch_norm_legit_no_training_add_relu_30)
        .other          triton_poi_fused__native_batch_norm_legit_no_training_add_relu_30,@"STO_CUDA_ENTRY STV_DEFAULT"
triton_poi_fused__native_batch_norm_legit_no_training_add_relu_30:
.text.triton_poi_fused__native_batch_norm_legit_no_training_add_relu_30:
[----:B------:R-:W-:Y:S01]  /*0000*/  LDC R1, c[0x0][0x28] ;  /* 0x00000a00ff017b82 */ /* 0x000fe20000000800 */
[----:B------:R-:W1:Y:S07]  /*0010*/  S2R R0, SR_TID.X ;  /* 0x0000000000007919 */ /* 0x000e6e0000002100 */
[----:B------:R-:W2:Y:S01]  /*0020*/  LDC.64 R10, c[0x0][0x220] ;  /* 0x00008800ff0a7b82 */ /* 0x000ea20000000a00 */
[----:B------:R-:W-:Y:S01]  /*0030*/  ULDC.64 UR4, c[0x0][0x208] ;  /* 0x0000820000047ab9 */ /* 0x000fe20000000a00 */
[----:B------:R-:W3:Y:S06]  /*0040*/  S2R R5, SR_CTAID.X ;  /* 0x0000000000057919 */ /* 0x000eec0000002500 */
[----:B------:R-:W4:Y:S08]  /*0050*/  LDC.64 R12, c[0x0][0x218] ;  /* 0x00008600ff0c7b82 */ /* 0x000f300000000a00 */
[----:B------:R-:W5:Y:S08]  /*0060*/  LDC.64 R16, c[0x0][0x228] ;  /* 0x00008a00ff107b82 */ /* 0x000f700000000a00 */
[----:B------:R-:W4:Y:S01]  /*0070*/  LDC.64 R18, c[0x0][0x230] ;  /* 0x00008c00ff127b82 */ /* 0x000f220000000a00 */
[----:B-1----:R-:W-:-:S07]  /*0080*/  SHF.L.U32 R0, R0, 0x2, RZ ;  /* 0x0000000200007819 */ /* 0x002fce00000006ff */
[----:B------:R-:W1:Y:S01]  /*0090*/  LDC.64 R8, c[0x0][0x238] ;  /* 0x00008e00ff087b82 */ /* 0x000e620000000a00 */
[----:B---3--:R-:W-:Y:S02]  /*00a0*/  SHF.R.S32.HI R3, RZ, 0x16, R5 ;  /* 0x00000016ff037819 */ /* 0x008fe40000011405 */
[----:B------:R-:W-:Y:S02]  /*00b0*/  LOP3.LUT R0, R0, 0x1fc, RZ, 0xc0, !PT ;  /* 0x000001fc00007812 */ /* 0x000fe400078ec0ff */
[----:B------:R-:W-:Y:S02]  /*00c0*/  SGXT R3, R3, 0x1 ;  /* 0x000000010303781a */ /* 0x000fe40000000200 */
[----:B------:R-:W-:Y:S02]  /*00d0*/  LEA R0, R5, R0, 0x9 ;  /* 0x0000000005007211 */ /* 0x000fe400078e48ff */
[----:B------:R-:W3:Y:S02]  /*00e0*/  LDC.64 R4, c[0x0][0x210] ;  /* 0x00008400ff047b82 */ /* 0x000ee40000000a00 */
[----:B------:R-:W-:-:S04]  /*00f0*/  LEA.HI R3, R3, R0, RZ, 0x6 ;  /* 0x0000000003037211 */ /* 0x000fc800078f30ff */
[--C-:B------:R-:W-:Y:S02]  /*0100*/  SHF.R.S32.HI R2, RZ, 0x6, R3.reuse ;  /* 0x00000006ff027819 */ /* 0x100fe40000011403 */
[----:B------:R-:W-:-:S04]  /*0110*/  SHF.R.S32.HI R3, RZ, 0x1f, R3 ;  /* 0x0000001fff037819 */ /* 0x000fc80000011403 */
[----:B------:R-:W-:-:S04]  /*0120*/  LEA.HI R3, R3, R2, RZ, 0x8 ;  /* 0x0000000203037211 */ /* 0x000fc800078f40ff */
[----:B------:R-:W-:-:S04]  /*0130*/  LOP3.LUT R3, R3, 0xffffff00, RZ, 0xc0, !PT ;  /* 0xffffff0003037812 */ /* 0x000fc800078ec0ff */
[----:B------:R-:W-:-:S05]  /*0140*/  IADD3 R15, R2, -R3, RZ ;  /* 0x80000003020f7210 */ /* 0x000fca0007ffe0ff */
[----:B--2---:R-:W-:-:S05]  /*0150*/  IMAD.WIDE R10, R15, 0x4, R10 ;  /* 0x000000040f0a7825 */ /* 0x004fca00078e020a */
[----:B------:R-:W2:Y:S01]  /*0160*/  LDG.E.EL R2, desc[UR4][R10.64] ;  /* 0x000000040a027981 */ /* 0x000ea2000c2e1900 */
[----:B---3--:R-:W-:-:S04]  /*0170*/  IMAD.WIDE R4, R0, 0x4, R4 ;  /* 0x0000000400047825 */ /* 0x008fc800078e0204 */
[C---:B----4-:R-:W-:Y:S02]  /*0180*/  IMAD.WIDE R12, R15.reuse, 0x4, R12 ;  /* 0x000000040f0c7825 */ /* 0x050fe400078e020c */
[----:B------:R-:W3:Y:S04]  /*0190*/  LDG.E.128 R4, desc[UR4][R4.64] ;  /* 0x0000000404047981 */ /* 0x000ee8000c1e1d00 */
[----:B------:R4:W3:Y:S01]  /*01a0*/  LDG.E.EL R3, desc[UR4][R12.64] ;  /* 0x000000040c037981 */ /* 0x0008e2000c2e1900 */
[----:B-----5:R-:W-:-:S04]  /*01b0*/  IMAD.WIDE R16, R15, 0x4, R16 ;  /* 0x000000040f107825 */ /* 0x020fc800078e0210 */
[----:B0-----:R-:W-:Y:S01]  /*01c0*/  IMAD.WIDE R18, R15, 0x4, R18 ;  /* 0x000000040f127825 */ /* 0x001fe200078e0212 */
[----:B------:R0:W5:Y:S03]  /*01d0*/  LDG.E.EL R14, desc[UR4][R16.64] ;  /* 0x00000004100e7981 */ /* 0x000166000c2e1900 */
[C---:B-1----:R-:W-:Y:S01]  /*01e0*/  IMAD.WIDE R8, R0.reuse, 0x4, R8 ;  /* 0x0000000400087825 */ /* 0x042fe200078e0208 */
[----:B------:R-:W5:Y:S01]  /*01f0*/  LDG.E.EL R15, desc[UR4][R18.64] ;  /* 0x00000004120f7981 */ /* 0x000f62000c2e1900 */
[----:B----4-:R-:W1:Y:S04]  /*0200*/  LDC.64 R12, c[0x0][0x240] ;  /* 0x00009000ff0c7b82 */ /* 0x010e680000000a00 */
[----:B------:R-:W4:Y:S01]  /*0210*/  LDG.E.128 R8, desc[UR4][R8.64] ;  /* 0x0000000408087981 */ /* 0x000f22000c1e1d00 */
[----:B0-----:R-:W-:Y:S01]  /*0220*/  HFMA2.MMA R17, -RZ, RZ, 1.625, 0 ;  /* 0x3e800000ff117435 */ /* 0x001fe200000001ff */
[----:B-1----:R-:W-:-:S04]  /*0230*/  IMAD.WIDE R12, R0, 0x4, R12 ;  /* 0x00000004000c7825 */ /* 0x002fc800078e020c */
[----:B--2---:R-:W-:-:S04]  /*0240*/  FADD R2, R2, 9.9999997473787516356e-06 ;  /* 0x3727c5ac02027421 */ /* 0x004fc80000000000 */
[----:B------:R-:W0:Y:S02]  /*0250*/  MUFU.SQRT R20, R2 ;  /* 0x0000000200147308 */ /* 0x000e240000002000 */
[C---:B0-----:R-:W-:Y:S02]  /*0260*/  FSETP.GT.AND P0, PT, R20.reuse, 8.50705917302346158658e+37, PT ;  /* 0x7e8000001400780b */ /* 0x041fe40003f04000 */
[----:B------:R-:W-:-:S11]  /*0270*/  FSETP.GEU.AND P1, PT, R20, 1.175494350822287508e-38, PT ;  /* 0x008000001400780b */ /* 0x000fd60003f2e000 */
[----:B------:R-:W-:-:S04]  /*0280*/  @P0 FMUL R20, R20, 0.25 ;  /* 0x3e80000014140820 */ /* 0x000fc80000400000 */
[----:B------:R-:W-:-:S06]  /*0290*/  @!P1 FMUL R20, R20, 16777216 ;  /* 0x4b80000014149820 */ /* 0x000fcc0000400000 */
[----:B------:R-:W0:Y:S01]  /*02a0*/  MUFU.RCP R20, R20 ;  /* 0x0000001400147308 */ /* 0x000e220000001000 */
[----:B------:R-:W-:Y:S01]  /*02b0*/  FSEL R17, R17, 1, P0 ;  /* 0x3f80000011117808 */ /* 0x000fe20000000000 */
[----:B---3--:R-:W-:-:S04]  /*02c0*/  FADD R16, R4, -R3 ;  /* 0x8000000304107221 */ /* 0x008fc80000000000 */
[----:B------:R-:W-:Y:S01]  /*02d0*/  @!P1 FMUL R17, R17, 16777216 ;  /* 0x4b80000011119820 */ /* 0x000fe20000400000 */
[--C-:B------:R-:W-:Y:S01]  /*02e0*/  FADD R4, R5, -R3.reuse ;  /* 0x8000000305047221 */ /* 0x100fe20000000000 */
[--C-:B------:R-:W-:Y:S01]  /*02f0*/  FADD R2, R7, -R3.reuse ;  /* 0x8000000307027221 */ /* 0x100fe20000000000 */
[----:B------:R-:W-:Y:S01]  /*0300*/  FADD R6, R6, -R3 ;  /* 0x8000000306067221 */ /* 0x000fe20000000000 */
[----:B0-----:R-:W-:-:S04]  /*0310*/  FMUL R17, R20, R17 ;  /* 0x0000001114117220 */ /* 0x001fc80000400000 */
[C---:B------:R-:W-:Y:S01]  /*0320*/  FMUL R16, R17.reuse, R16 ;  /* 0x0000001011107220 */ /* 0x040fe20000400000 */
[C---:B------:R-:W-:Y:S01]  /*0330*/  FMUL R4, R17.reuse, R4 ;  /* 0x0000000411047220 */ /* 0x040fe20000400000 */
[C---:B------:R-:W-:Y:S01]  /*0340*/  FMUL R2, R17.reuse, R2 ;  /* 0x0000000211027220 */ /* 0x040fe20000400000 */
[----:B------:R-:W-:Y:S01]  /*0350*/  FMUL R6, R17, R6 ;  /* 0x0000000611067220 */ /* 0x000fe20000400000 */
[C-C-:B-----5:R-:W-:Y:S01]  /*0360*/  FFMA R3, R14.reuse, R16, R15.reuse ;  /* 0x000000100e037223 */ /* 0x160fe2000000000f */
[C-C-:B------:R-:W-:Y:S01]  /*0370*/  FFMA R4, R14.reuse, R4, R15.reuse ;  /* 0x000000040e047223 */ /* 0x140fe2000000000f */
[C-C-:B------:R-:W-:Y:S01]  /*0380*/  FFMA R2, R14.reuse, R2, R15.reuse ;  /* 0x000000020e027223 */ /* 0x140fe2000000000f */
[----:B------:R-:W-:Y:S02]  /*0390*/  FFMA R15, R14, R6, R15 ;  /* 0x000000060e0f7223 */ /* 0x000fe4000000000f */
[----:B----4-:R-:W-:Y:S01]  /*03a0*/  FSETP.GEU.AND P3, PT, R3, -R8, PT ;  /* 0x800000080300720b */ /* 0x010fe20003f6e000 */
[----:B------:R-:W-:Y:S01]  /*03b0*/  FADD R3, R8, R3 ;  /* 0x0000000308037221 */ /* 0x000fe20000000000 */
[----:B------:R-:W-:Y:S01]  /*03c0*/  FSETP.GEU.AND P2, PT, R4, -R9, PT ;  /* 0x800000090400720b */ /* 0x000fe20003f4e000 */
[----:B------:R-:W-:Y:S01]  /*03d0*/  FADD R4, R9, R4 ;  /* 0x0000000409047221 */ /* 0x000fe20000000000 */
[----:B------:R-:W-:Y:S01]  /*03e0*/  FSETP.GEU.AND P0, PT, R2, -R11, PT ;  /* 0x8000000b0200720b */ /* 0x000fe20003f0e000 */
[----:B------:R-:W-:Y:S01]  /*03f0*/  FADD R2, R11, R2 ;  /* 0x000000020b027221 */ /* 0x000fe20000000000 */
[----:B------:R-:W-:Y:S01]  /*0400*/  FSETP.GEU.AND P1, PT, R15, -R10, PT ;  /* 0x8000000a0f00720b */ /* 0x000fe20003f2e000 */
[----:B------:R-:W-:Y:S01]  /*0410*/  FADD R10, R10, R15 ;  /* 0x0000000f0a0a7221 */ /* 0x000fe20000000000 */
[----:B------:R-:W-:-:S02]  /*0420*/  SEL R8, R3, RZ, P3 ;  /* 0x000000ff03087207 */ /* 0x000fc40001800000 */
[----:B------:R-:W-:Y:S02]  /*0430*/  SEL R9, R4, RZ, P2 ;  /* 0x000000ff04097207 */ /* 0x000fe40001000000 */
[----:B------:R-:W-:Y:S02]  /*0440*/  SEL R11, R2, RZ, P0 ;  /* 0x000000ff020b7207 */ /* 0x000fe40000000000 */
[----:B------:R-:W-:-:S05]  /*0450*/  SEL R10, R10, RZ, P1 ;  /* 0x000000ff0a0a7207 */ /* 0x000fca0000800000 */
[----:B------:R-:W-:Y:S01]  /*0460*/  STG.E.128 desc[UR4][R12.64], R8 ;  /* 0x000000080c007986 */ /* 0x000fe2000c101d04 */
[----:B------:R-:W-:Y:S05]  /*0470*/  EXIT ;  /* 0x000000000000794d */ /* 0x000fea0003800000 */
.L_x_0:
[----:B------:R-:W-:-:S00]  /*0480*/  BRA `(.L_x_0) ;  /* 0xfffffffc00fc7947 */ /* 0x000fc0000383ffff */
[----:B------:R-:W-:-:S00]  /*0490*/  NOP ;  /* 0x0000000000007918 */ /* 0x000fc00000000000 */
        /* <DEDUP_REMOVED lines=14> */
.L_x_1:


//--------------------- .nv.global.init           --------------------------
	.section	.nv.global.init,"aw",@progbits
.nv.global.init:
	.type		_$_str,@object
	.size		_$_str,(_$_str_$_2 - _$_str)
_$_str:
        /*0000*/ 	.byte	0x5f, 0x5f, 0x43, 0x55, 0x44, 0x41, 0x5f, 0x46, 0x54, 0x5a, 0x00
	.type		_$_str_$_2,@object
	.size		_$_str_$_2,(.L_1 - _$_str_$_2)
_$_str_$_2:
        /*000b*/ 	.byte	0x5f, 0x5f, 0x43, 0x55, 0x44, 0x41, 0x5f, 0x50, 0x52, 0x45, 0x43, 0x5f, 0x53, 0x51, 0x52, 0x54
        /*001b*/ 	.byte	0x00
.L_1:


//--------------------- .nv.constant0.triton_poi_fused__native_batch_norm_legit_no_training_add_relu_30 --------------------------
	.section	.nv.constant0.triton_poi_fused__native_batch_norm_legit_no_training_add_relu_30,"a",@progbits
	.sectionflags	@""
	.align	4
.nv.constant0.triton_poi_fused__native_batch_norm_legit_no_training_add_relu_30:
	.zero		588
